//
// Generated by NVIDIA NVVM Compiler
//
// Compiler Build ID: CL-36424714
// Cuda compilation tools, release 13.0, V13.0.88
// Based on NVVM 20.0.0
//

.version 9.0
.target sm_100
.address_size 64

	// .globl	_Z9matrixAddPiS_S_
.extern .func  (.param .b32 func_retval0) vprintf
(
	.param .b64 vprintf_param_0,
	.param .b64 vprintf_param_1
)
;
.global .align 1 .b8 $str[7] = {10, 37, 100, 9, 37, 100};
.global .align 1 .b8 $str$1[15] = {10, 73, 110, 100, 101, 120, 32, 118, 97, 108, 58, 37, 100, 10};

.visible .entry _Z9matrixAddPiS_S_(
	.param .u64 .ptr .align 1 _Z9matrixAddPiS_S__param_0,
	.param .u64 .ptr .align 1 _Z9matrixAddPiS_S__param_1,
	.param .u64 .ptr .align 1 _Z9matrixAddPiS_S__param_2
)
{
	.local .align 8 .b8 	__local_depot0[8];
	.reg .b64 	%SP;
	.reg .b64 	%SPL;
	.reg .pred 	%p<4>;
	.reg .b32 	%r<18>;
	.reg .b64 	%rd<17>;

	mov.u64 	%SPL, __local_depot0;
	cvta.local.u64 	%SP, %SPL;
	ld.param.u64 	%rd1, [_Z9matrixAddPiS_S__param_0];
	ld.param.u64 	%rd2, [_Z9matrixAddPiS_S__param_1];
	ld.param.u64 	%rd3, [_Z9matrixAddPiS_S__param_2];
	add.u64 	%rd4, %SP, 0;
	add.u64 	%rd5, %SPL, 0;
	mov.u32 	%r2, %ctaid.x;
	mov.u32 	%r3, %ntid.x;
	mov.u32 	%r4, %tid.x;
	mad.lo.s32 	%r5, %r2, %r3, %r4;
	mov.u32 	%r6, %ctaid.y;
	mov.u32 	%r7, %ntid.y;
	mov.u32 	%r8, %tid.y;
	mad.lo.s32 	%r9, %r6, %r7, %r8;
	mad.lo.s32 	%r1, %r9, 3, %r5;
	st.local.v2.u32 	[%rd5], {%r4, %r8};
	mov.u64 	%rd6, $str;
	cvta.global.u64 	%rd7, %rd6;
	{ // callseq 0, 0
	.param .b64 param0;
	st.param.b64 	[param0], %rd7;
	.param .b64 param1;
	st.param.b64 	[param1], %rd4;
	.param .b32 retval0;
	call.uni (retval0), 
	vprintf, 
	(
	param0, 
	param1
	);
	ld.param.b32 	%r11, [retval0];
	} // callseq 0
	st.local.u32 	[%rd5], %r1;
	mov.u64 	%rd8, $str$1;
	cvta.global.u64 	%rd9, %rd8;
	{ // callseq 1, 0
	.param .b64 param0;
	st.param.b64 	[param0], %rd9;
	.param .b64 param1;
	st.param.b64 	[param1], %rd4;
	.param .b32 retval0;
	call.uni (retval0), 
	vprintf, 
	(
	param0, 
	param1
	);
	ld.param.b32 	%r13, [retval0];
	} // callseq 1
	setp.gt.s32 	%p1, %r5, 2;
	setp.gt.u32 	%p2, %r9, 2;
	or.pred  	%p3, %p1, %p2;
	@%p3 bra 	$L__BB0_2;
	cvta.to.global.u64 	%rd10, %rd1;
	cvta.to.global.u64 	%rd11, %rd2;
	cvta.to.global.u64 	%rd12, %rd3;
	mul.wide.s32 	%rd13, %r1, 4;
	add.s64 	%rd14, %rd10, %rd13;
	ld.global.u32 	%r15, [%rd14];
	add.s64 	%rd15, %rd11, %rd13;
	ld.global.u32 	%r16, [%rd15];
	add.s32 	%r17, %r16, %r15;
	add.s64 	%rd16, %rd12, %rd13;
	st.global.u32 	[%rd16], %r17;
$L__BB0_2:
	ret;

}


// ===== COMPILED SASS (sm_100) =====

	.target	sm_100

	.elftype	@"ET_EXEC"


//--------------------- .note.nv.tkinfo           --------------------------
	.section	.note.nv.tkinfo,"",@"SHT_NOTE"
	.sectionflags	@"SHF_NOTE_NV_TKINFO"
	.tkinfo
        /*0018*/ 	.word	0x00000002
        /*0030*/ 	.string	""
        /*0030*/ 	.string	"ptxas"
        /*0030*/ 	.string	"Cuda compilation tools, release 13.0, V13.0.88"
        /*0030*/ 	.string	"Build cuda_13.0.r13.0/compiler.36424714_0"
        /*0030*/ 	.string	"-arch sm_100 -m 64 "



//--------------------- .note.nv.cuinfo           --------------------------
	.section	.note.nv.cuinfo,"",@"SHT_NOTE"
	.sectionflags	@"SHF_NOTE_NV_CUINFO"
        /*0018*/ 	.short	0x0002
        /*001a*/ 	.short	0x0064
        /*001c*/ 	.short	0x0082
	.zero		2


//--------------------- .nv.info                  --------------------------
	.section	.nv.info,"",@"SHT_CUDA_INFO"
	.align	4


	//----- nvinfo : EIATTR_REGCOUNT
	.align		4
        /*0000*/ 	.byte	0x04, 0x2f
        /*0002*/ 	.short	(.L_3 - .L_2)
	.align		4
.L_2:
        /*0004*/ 	.word	index@(_Z9matrixAddPiS_S_)
        /*0008*/ 	.word	0x0000001a


	//----- nvinfo : EIATTR_FRAME_SIZE
	.align		4
.L_3:
        /*000c*/ 	.byte	0x04, 0x11
        /*000e*/ 	.short	(.L_5 - .L_4)
	.align		4
.L_4:
        /*0010*/ 	.word	index@(_Z9matrixAddPiS_S_)
        /*0014*/ 	.word	0x00000008


	//----- nvinfo : EIATTR_MIN_STACK_SIZE
	.align		4
.L_5:
        /*0018*/ 	.byte	0x04, 0x12
        /*001a*/ 	.short	(.L_7 - .L_6)
	.align		4
.L_6:
        /*001c*/ 	.word	index@(_Z9matrixAddPiS_S_)
        /*0020*/ 	.word	0x00000008
.L_7:


//--------------------- .nv.compat                --------------------------
	.section	.nv.compat,"",@"SHT_CUDA_COMPAT_INFO"
	.align	4
        /*0000*/ 	.byte	0x02, 0x09, 0x00, 0x00, 0x02, 0x02, 0x01, 0x00, 0x02, 0x05, 0x05, 0x00, 0x03, 0x07, 0x01, 0x01
        /*0010*/ 	.byte	0x02, 0x03, 0x00, 0x00, 0x02, 0x06, 0x01, 0x00, 0x04, 0x0b, 0x08, 0x00, 0x09, 0x00, 0x00, 0x00
        /*0020*/ 	.byte	0x00, 0x00, 0x00, 0x00


//--------------------- .nv.info._Z9matrixAddPiS_S_ --------------------------
	.section	.nv.info._Z9matrixAddPiS_S_,"",@"SHT_CUDA_INFO"
	.sectionflags	@""
	.align	4


	//----- nvinfo : EIATTR_CUDA_API_VERSION
	.align		4
        /*0000*/ 	.byte	0x04, 0x37
        /*0002*/ 	.short	(.L_9 - .L_8)
.L_8:
        /*0004*/ 	.word	0x00000082


	//----- nvinfo : EIATTR_KPARAM_INFO
	.align		4
.L_9:
        /*0008*/ 	.byte	0x04, 0x17
        /*000a*/ 	.short	(.L_11 - .L_10)
.L_10:
        /*000c*/ 	.word	0x00000000
        /*0010*/ 	.short	0x0002
        /*0012*/ 	.short	0x0010
        /*0014*/ 	.byte	0x00, 0xf5, 0x21, 0x00


	//----- nvinfo : EIATTR_KPARAM_INFO
	.align		4
.L_11:
        /*0018*/ 	.byte	0x04, 0x17
        /*001a*/ 	.short	(.L_13 - .L_12)
.L_12:
        /*001c*/ 	.word	0x00000000
        /*0020*/ 	.short	0x0001
        /*0022*/ 	.short	0x0008
        /*0024*/ 	.byte	0x00, 0xf5, 0x21, 0x00


	//----- nvinfo : EIATTR_KPARAM_INFO
	.align		4
.L_13:
        /*0028*/ 	.byte	0x04, 0x17
        /*002a*/ 	.short	(.L_15 - .L_14)
.L_14:
        /*002c*/ 	.word	0x00000000
        /*0030*/ 	.short	0x0000
        /*0032*/ 	.short	0x0000
        /*0034*/ 	.byte	0x00, 0xf5, 0x21, 0x00


	//----- nvinfo : EIATTR_SPARSE_MMA_MASK
	.align		4
.L_15:
        /*0038*/ 	.byte	0x03, 0x50
        /*003a*/ 	.short	0x0000


	//----- nvinfo : EIATTR_MAXREG_COUNT
	.align		4
        /*003c*/ 	.byte	0x03, 0x1b
        /*003e*/ 	.short	0x00ff


	//----- nvinfo : EIATTR_EXTERNS
	.align		4
        /*0040*/ 	.byte	0x04, 0x0f
        /*0042*/ 	.short	(.L_17 - .L_16)


	//   ....[0]....
	.align		4
.L_16:
        /*0044*/ 	.word	index@(vprintf)


	//----- nvinfo : EIATTR_MERCURY_ISA_VERSION
	.align		4
.L_17:
        /*0048*/ 	.byte	0x03, 0x5f
        /*004a*/ 	.short	0x0101


	//----- nvinfo : EIATTR_VRC_CTA_INIT_COUNT
	.align		4
        /*004c*/ 	.byte	0x02, 0x4a
	.zero		1
	.zero		1


	//----- nvinfo : EIATTR_SYSCALL_OFFSETS
	.align		4
        /*0050*/ 	.byte	0x04, 0x46
        /*0052*/ 	.short	(.L_19 - .L_18)


	//   ....[0]....
.L_18:
        /*0054*/ 	.word	0x00000180


	//   ....[1]....
        /*0058*/ 	.word	0x00000210


	//----- nvinfo : EIATTR_EXIT_INSTR_OFFSETS
	.align		4
.L_19:
        /*005c*/ 	.byte	0x04, 0x1c
        /*005e*/ 	.short	(.L_21 - .L_20)


	//   ....[0]....
.L_20:
        /*0060*/ 	.word	0x00000240


	//   ....[1]....
        /*0064*/ 	.word	0x00000300


	//----- nvinfo : EIATTR_CRS_STACK_SIZE
	.align		4
.L_21:
        /*0068*/ 	.byte	0x04, 0x1e
        /*006a*/ 	.short	(.L_23 - .L_22)
.L_22:
        /*006c*/ 	.word	0x00000000


	//----- nvinfo : EIATTR_CBANK_PARAM_SIZE
	.align		4
.L_23:
        /*0070*/ 	.byte	0x03, 0x19
        /*0072*/ 	.short	0x0018


	//----- nvinfo : EIATTR_PARAM_CBANK
	.align		4
        /*0074*/ 	.byte	0x04, 0x0a
        /*0076*/ 	.short	(.L_25 - .L_24)
	.align		4
.L_24:
        /*0078*/ 	.word	index@(.nv.constant0._Z9matrixAddPiS_S_)
        /*007c*/ 	.short	0x0380
        /*007e*/ 	.short	0x0018


	//----- nvinfo : EIATTR_SW_WAR
	.align		4
.L_25:
        /*0080*/ 	.byte	0x04, 0x36
        /*0082*/ 	.short	(.L_27 - .L_26)
.L_26:
        /*0084*/ 	.word	0x00000008
.L_27:


//--------------------- .nv.callgraph             --------------------------
	.section	.nv.callgraph,"",@"SHT_CUDA_CALLGRAPH"
	.align	4
	.sectionentsize	8
	.align		4
        /*0000*/ 	.word	0x00000000
	.align		4
        /*0004*/ 	.word	0xffffffff
	.align		4
        /*0008*/ 	.word	index@(_Z9matrixAddPiS_S_)
	.align		4
        /*000c*/ 	.word	index@(vprintf)
	.align		4
        /*0010*/ 	.word	0x00000000
	.align		4
        /*0014*/ 	.word	0xfffffffe
	.align		4
        /*0018*/ 	.word	0x00000000
	.align		4
        /*001c*/ 	.word	0xfffffffd
	.align		4
        /*0020*/ 	.word	0x00000000
	.align		4
        /*0024*/ 	.word	0xfffffffc


//--------------------- .nv.constant4             --------------------------
	.section	.nv.constant4,"a",@progbits
	.align	8
	.align		8
.nv.constant4:
        /*0000*/ 	.dword	vprintf
	.align		8
        /*0008*/ 	.dword	$str
	.align		8
        /*0010*/ 	.dword	$str$1


//--------------------- .text._Z9matrixAddPiS_S_  --------------------------
	.section	.text._Z9matrixAddPiS_S_,"ax",@progbits
	.align	128
        .global         _Z9matrixAddPiS_S_
        .type           _Z9matrixAddPiS_S_,@function
        .size           _Z9matrixAddPiS_S_,(.L_x_3 - _Z9matrixAddPiS_S_)
        .other          _Z9matrixAddPiS_S_,@"STO_CUDA_ENTRY STV_DEFAULT"
_Z9matrixAddPiS_S_:
.text._Z9matrixAddPiS_S_:
[----:B------:R-:W0:Y:S01]  /*0000*/  LDC R1, c[0x0][0x37c] ;  /* 0x0000df00ff017b82 */ /* 0x000e220000000800 */
[----:B------:R-:W1:Y:S01]  /*0010*/  S2R R8, SR_TID.X ;  /* 0x0000000000087919 */ /* 0x000e620000002100 */
[----:B------:R-:W2:Y:S06]  /*0020*/  LDCU UR5, c[0x0][0x2fc] ;  /* 0x00005f80ff0577ac */ /* 0x000eac0008000800 */
[----:B------:R-:W1:Y:S01]  /*0030*/  LDC R17, c[0x0][0x360] ;  /* 0x0000d800ff117b82 */ /* 0x000e620000000800 */
[----:B0-----:R-:W-:Y:S01]  /*0040*/  IADD3 R1, PT, PT, R1, -0x8, RZ ;  /* 0xfffffff801017810 */ /* 0x001fe20007ffe0ff */
[----:B------:R-:W0:Y:S01]  /*0050*/  S2R R9, SR_TID.Y ;  /* 0x0000000000097919 */ /* 0x000e220000002200 */
[----:B------:R-:W3:Y:S01]  /*0060*/  LDCU UR4, c[0x0][0x2f8] ;  /* 0x00005f00ff0477ac */ /* 0x000ee20008000800 */
[----:B------:R-:W-:Y:S01]  /*0070*/  MOV R19, 0x0 ;  /* 0x0000000000137802 */ /* 0x000fe20000000f00 */
[----:B------:R-:W4:Y:S03]  /*0080*/  LDCU.64 UR8, c[0x4][0x8] ;  /* 0x01000100ff0877ac */ /* 0x000f260008000a00 */
[----:B------:R-:W1:Y:S08]  /*0090*/  S2UR UR6, SR_CTAID.X ;  /* 0x00000000000679c3 */ /* 0x000e700000002500 */
[----:B------:R-:W5:Y:S01]  /*00a0*/  S2UR UR7, SR_CTAID.Y ;  /* 0x00000000000779c3 */ /* 0x000f620000002600 */
[----:B---3--:R-:W-:-:S07]  /*00b0*/  IADD3 R16, P0, PT, R1, UR4, RZ ;  /* 0x0000000401107c10 */ /* 0x008fce000ff1e0ff */
[----:B------:R-:W5:Y:S01]  /*00c0*/  LDC R22, c[0x0][0x364] ;  /* 0x0000d900ff167b82 */ /* 0x000f620000000800 */
[----:B--2---:R-:W-:Y:S01]  /*00d0*/  IADD3.X R23, PT, PT, RZ, UR5, RZ, P0, !PT ;  /* 0x00000005ff177c10 */ /* 0x004fe200087fe4ff */
[----:B----4-:R-:W-:Y:S01]  /*00e0*/  IMAD.U32 R4, RZ, RZ, UR8 ;  /* 0x00000008ff047e24 */ /* 0x010fe2000f8e00ff */
[----:B------:R-:W-:Y:S01]  /*00f0*/  MOV R5, UR9 ;  /* 0x0000000900057c02 */ /* 0x000fe20008000f00 */
[----:B------:R-:W-:Y:S01]  /*0100*/  IMAD.MOV.U32 R6, RZ, RZ, R16 ;  /* 0x000000ffff067224 */ /* 0x000fe200078e0010 */
[----:B------:R-:W-:-:S03]  /*0110*/  MOV R7, R23 ;  /* 0x0000001700077202 */ /* 0x000fc60000000f00 */
[----:B------:R2:W3:Y:S01]  /*0120*/  LDC.64 R2, c[0x4][R19] ;  /* 0x0100000013027b82 */ /* 0x0004e20000000a00 */
[----:B-1----:R-:W-:Y:S01]  /*0130*/  IMAD R17, R17, UR6, R8 ;  /* 0x0000000611117c24 */ /* 0x002fe2000f8e0208 */
[----:B0-----:R2:W-:Y:S01]  /*0140*/  STL.64 [R1], R8 ;  /* 0x0000000801007387 */ /* 0x0015e20000100a00 */
[----:B-----5:R-:W-:-:S04]  /*0150*/  IMAD R22, R22, UR7, R9 ;  /* 0x0000000716167c24 */ /* 0x020fc8000f8e0209 */
[----:B--2---:R-:W-:-:S07]  /*0160*/  IMAD R18, R22, 0x3, R17 ;  /* 0x0000000316127824 */ /* 0x004fce00078e0211 */
[----:B------:R-:W-:-:S07]  /*0170*/  LEPC R20, `(.L_x_0) ;  /* 0x000000001014794e */ /* 0x000fce0000000000 */
[----:B---3--:R-:W-:Y:S05]  /*0180*/  CALL.ABS.NOINC R2 ;  /* 0x0000000002007343 */ /* 0x008fea0003c00000 */
.L_x_0:
[----:B------:R0:W-:Y:S01]  /*0190*/  STL [R1], R18 ;  /* 0x0000001201007387 */ /* 0x0001e20000100800 */
[----:B------:R0:W1:Y:S01]  /*01a0*/  LDC.64 R2, c[0x4][R19] ;  /* 0x0100000013027b82 */ /* 0x0000620000000a00 */
[----:B------:R-:W2:Y:S01]  /*01b0*/  LDCU.64 UR4, c[0x4][0x10] ;  /* 0x01000200ff0477ac */ /* 0x000ea20008000a00 */
[----:B------:R-:W-:Y:S01]  /*01c0*/  IMAD.MOV.U32 R6, RZ, RZ, R16 ;  /* 0x000000ffff067224 */ /* 0x000fe200078e0010 */
[----:B------:R-:W-:Y:S01]  /*01d0*/  MOV R7, R23 ;  /* 0x0000001700077202 */ /* 0x000fe20000000f00 */
[----:B--2---:R-:W-:Y:S01]  /*01e0*/  IMAD.U32 R4, RZ, RZ, UR4 ;  /* 0x00000004ff047e24 */ /* 0x004fe2000f8e00ff */
[----:B0-----:R-:W-:-:S07]  /*01f0*/  MOV R5, UR5 ;  /* 0x0000000500057c02 */ /* 0x001fce0008000f00 */
[----:B------:R-:W-:-:S07]  /*0200*/  LEPC R20, `(.L_x_1) ;  /* 0x000000001014794e */ /* 0x000fce0000000000 */
[----:B-1----:R-:W-:Y:S05]  /*0210*/  CALL.ABS.NOINC R2 ;  /* 0x0000000002007343 */ /* 0x002fea0003c00000 */
.L_x_1:
[----:B------:R-:W-:-:S04]  /*0220*/  ISETP.GT.U32.AND P0, PT, R22, 0x2, PT ;  /* 0x000000021600780c */ /* 0x000fc80003f04070 */
[----:B------:R-:W-:-:S13]  /*0230*/  ISETP.GT.OR P0, PT, R17, 0x2, P0 ;  /* 0x000000021100780c */ /* 0x000fda0000704670 */
[----:B------:R-:W-:Y:S05]  /*0240*/  @P0 EXIT ;  /* 0x000000000000094d */ /* 0x000fea0003800000 */
[----:B------:R-:W0:Y:S01]  /*0250*/  LDC.64 R2, c[0x0][0x380] ;  /* 0x0000e000ff027b82 */ /* 0x000e220000000a00 */
[----:B------:R-:W1:Y:S07]  /*0260*/  LDCU.64 UR4, c[0x0][0x358] ;  /* 0x00006b00ff0477ac */ /* 0x000e6e0008000a00 */
[----:B------:R-:W2:Y:S08]  /*0270*/  LDC.64 R4, c[0x0][0x388] ;  /* 0x0000e200ff047b82 */ /* 0x000eb00000000a00 */
[----:B------:R-:W3:Y:S01]  /*0280*/  LDC.64 R6, c[0x0][0x390] ;  /* 0x0000e400ff067b82 */ /* 0x000ee20000000a00 */
[----:B0-----:R-:W-:-:S06]  /*0290*/  IMAD.WIDE R2, R18, 0x4, R2 ;  /* 0x0000000412027825 */ /* 0x001fcc00078e0202 */
[----:B-1----:R-:W4:Y:S01]  /*02a0*/  LDG.E R2, desc[UR4][R2.64] ;  /* 0x0000000402027981 */ /* 0x002f22000c1e1900 */
[----:B--2---:R-:W-:-:S06]  /*02b0*/  IMAD.WIDE R4, R18, 0x4, R4 ;  /* 0x0000000412047825 */ /* 0x004fcc00078e0204 */
[----:B------:R-:W4:Y:S01]  /*02c0*/  LDG.E R5, desc[UR4][R4.64] ;  /* 0x0000000404057981 */ /* 0x000f22000c1e1900 */
[----:B---3--:R-:W-:-:S04]  /*02d0*/  IMAD.WIDE R18, R18, 0x4, R6 ;  /* 0x0000000412127825 */ /* 0x008fc800078e0206 */
[----:B----4-:R-:W-:-:S05]  /*02e0*/  IMAD.IADD R7, R2, 0x1, R5 ;  /* 0x0000000102077824 */ /* 0x010fca00078e0205 */
[----:B------:R-:W-:Y:S01]  /*02f0*/  STG.E desc[UR4][R18.64], R7 ;  /* 0x0000000712007986 */ /* 0x000fe2000c101904 */
[----:B------:R-:W-:Y:S05]  /*0300*/  EXIT ;  /* 0x000000000000794d */ /* 0x000fea0003800000 */
.L_x_2:
[----:B------:R-:W-:-:S00]  /*0310*/  BRA `(.L_x_2) ;  /* 0xfffffffc00fc7947 */ /* 0x000fc0000383ffff */
[----:B------:R-:W-:-:S00]  /*0320*/  NOP ;  /* 0x0000000000007918 */ /* 0x000fc00000000000 */
        /* <DEDUP_REMOVED lines=13> */
.L_x_3:


//--------------------- .nv.global.init           --------------------------
	.section	.nv.global.init,"aw",@progbits
.nv.global.init:
	.type		$str,@object
	.size		$str,($str$1 - $str)
$str:
        /*0000*/ 	.byte	0x0a, 0x25, 0x64, 0x09, 0x25, 0x64, 0x00
	.type		$str$1,@object
	.size		$str$1,(.L_1 - $str$1)
$str$1:
        /*0007*/ 	.byte	0x0a, 0x49, 0x6e, 0x64, 0x65, 0x78, 0x20, 0x76, 0x61, 0x6c, 0x3a, 0x25, 0x64, 0x0a, 0x00
.L_1:


//--------------------- .nv.shared.reserved.0     --------------------------
	.section	.nv.shared.reserved.0,"aw",@nobits
	.weak		__nv_reservedSMEM_offset_0_alias
	.size		__nv_reservedSMEM_offset_0_alias, 0, 64
	.other		__nv_reservedSMEM_offset_0_alias,@"STO_CUDA_RESERVED_SHARED STV_DEFAULT"
__nv_reservedSMEM_offset_0_alias:
	.zero		0
	.zero		64


//--------------------- .nv.constant0._Z9matrixAddPiS_S_ --------------------------
	.section	.nv.constant0._Z9matrixAddPiS_S_,"a",@progbits
	.sectionflags	@""
	.align	4
.nv.constant0._Z9matrixAddPiS_S_:
	.zero		920


//--------------------- SYMBOLS --------------------------

	.type		.nv.reservedSmem.offset0,@object
	.size		.nv.reservedSmem.offset0,0x4
	.type		vprintf,@function
